//
// Generated by NVIDIA NVVM Compiler
//
// Compiler Build ID: CL-36424714
// Cuda compilation tools, release 13.0, V13.0.88
// Based on NVVM 20.0.0
//

.version 9.0
.target sm_100
.address_size 64

	// .globl	_Z6KernelPfS_iiiifi

.visible .entry _Z6KernelPfS_iiiifi(
	.param .u64 .ptr .align 1 _Z6KernelPfS_iiiifi_param_0,
	.param .u64 .ptr .align 1 _Z6KernelPfS_iiiifi_param_1,
	.param .u32 _Z6KernelPfS_iiiifi_param_2,
	.param .u32 _Z6KernelPfS_iiiifi_param_3,
	.param .u32 _Z6KernelPfS_iiiifi_param_4,
	.param .u32 _Z6KernelPfS_iiiifi_param_5,
	.param .f32 _Z6KernelPfS_iiiifi_param_6,
	.param .u32 _Z6KernelPfS_iiiifi_param_7
)
{
	.reg .pred 	%p<23>;
	.reg .b32 	%r<84>;
	.reg .b32 	%f<168>;
	.reg .b64 	%rd<91>;

	ld.param.u64 	%rd3, [_Z6KernelPfS_iiiifi_param_0];
	ld.param.u64 	%rd4, [_Z6KernelPfS_iiiifi_param_1];
	ld.param.u32 	%r36, [_Z6KernelPfS_iiiifi_param_2];
	ld.param.u32 	%r37, [_Z6KernelPfS_iiiifi_param_3];
	ld.param.u32 	%r38, [_Z6KernelPfS_iiiifi_param_4];
	ld.param.u32 	%r39, [_Z6KernelPfS_iiiifi_param_5];
	ld.param.f32 	%f25, [_Z6KernelPfS_iiiifi_param_6];
	ld.param.u32 	%r40, [_Z6KernelPfS_iiiifi_param_7];
	cvta.to.global.u64 	%rd1, %rd3;
	cvta.to.global.u64 	%rd2, %rd4;
	mov.u32 	%r1, %tid.x;
	mov.u32 	%r2, %ctaid.x;
	cvt.rn.f32.s32 	%f26, %r38;
	mul.f32 	%f27, %f26, 0f3C000000;
	cvt.rpi.f32.f32 	%f28, %f27;
	cvt.rzi.s32.f32 	%r41, %f28;
	add.s32 	%r42, %r41, -1;
	setp.ne.s32 	%p1, %r2, %r42;
	@%p1 bra 	$L__BB0_2;
	shl.b32 	%r43, %r2, 7;
	sub.s32 	%r44, %r38, %r43;
	setp.ge.u32 	%p2, %r1, %r44;
	@%p2 bra 	$L__BB0_30;
$L__BB0_2:
	shl.b32 	%r45, %r2, 7;
	add.s32 	%r3, %r45, %r1;
	setp.eq.s32 	%p3, %r40, 0;
	@%p3 bra 	$L__BB0_17;
	setp.ne.s32 	%p4, %r40, 1;
	@%p4 bra 	$L__BB0_30;
	setp.lt.s32 	%p5, %r39, 1;
	mov.f32 	%f167, 0f00000000;
	@%p5 bra 	$L__BB0_16;
	and.b32  	%r4, %r39, 7;
	setp.lt.u32 	%p6, %r39, 8;
	mov.f32 	%f167, 0f00000000;
	mov.b32 	%r81, 0;
	@%p6 bra 	$L__BB0_8;
	and.b32  	%r81, %r39, 2147483640;
	neg.s32 	%r80, %r81;
	shl.b32 	%r7, %r38, 3;
	mov.f32 	%f167, 0f00000000;
	mul.wide.s32 	%rd9, %r38, 4;
	mov.u32 	%r78, %r36;
	mov.u32 	%r79, %r3;
$L__BB0_7:
	.pragma "nounroll";
	mul.wide.s32 	%rd5, %r78, 4;
	add.s64 	%rd6, %rd1, %rd5;
	ld.global.f32 	%f33, [%rd6];
	mul.wide.s32 	%rd7, %r79, 4;
	add.s64 	%rd8, %rd1, %rd7;
	ld.global.f32 	%f34, [%rd8];
	fma.rn.f32 	%f35, %f33, %f34, %f167;
	add.s64 	%rd10, %rd6, %rd9;
	ld.global.f32 	%f36, [%rd10];
	add.s64 	%rd11, %rd8, %rd9;
	ld.global.f32 	%f37, [%rd11];
	fma.rn.f32 	%f38, %f36, %f37, %f35;
	add.s64 	%rd12, %rd10, %rd9;
	ld.global.f32 	%f39, [%rd12];
	add.s64 	%rd13, %rd11, %rd9;
	ld.global.f32 	%f40, [%rd13];
	fma.rn.f32 	%f41, %f39, %f40, %f38;
	add.s64 	%rd14, %rd12, %rd9;
	ld.global.f32 	%f42, [%rd14];
	add.s64 	%rd15, %rd13, %rd9;
	ld.global.f32 	%f43, [%rd15];
	fma.rn.f32 	%f44, %f42, %f43, %f41;
	add.s64 	%rd16, %rd14, %rd9;
	ld.global.f32 	%f45, [%rd16];
	add.s64 	%rd17, %rd15, %rd9;
	ld.global.f32 	%f46, [%rd17];
	fma.rn.f32 	%f47, %f45, %f46, %f44;
	add.s64 	%rd18, %rd16, %rd9;
	ld.global.f32 	%f48, [%rd18];
	add.s64 	%rd19, %rd17, %rd9;
	ld.global.f32 	%f49, [%rd19];
	fma.rn.f32 	%f50, %f48, %f49, %f47;
	add.s64 	%rd20, %rd18, %rd9;
	ld.global.f32 	%f51, [%rd20];
	add.s64 	%rd21, %rd19, %rd9;
	ld.global.f32 	%f52, [%rd21];
	fma.rn.f32 	%f53, %f51, %f52, %f50;
	add.s64 	%rd22, %rd20, %rd9;
	ld.global.f32 	%f54, [%rd22];
	add.s64 	%rd23, %rd21, %rd9;
	ld.global.f32 	%f55, [%rd23];
	fma.rn.f32 	%f167, %f54, %f55, %f53;
	add.s32 	%r80, %r80, 8;
	add.s32 	%r79, %r79, %r7;
	add.s32 	%r78, %r78, %r7;
	setp.ne.s32 	%p7, %r80, 0;
	@%p7 bra 	$L__BB0_7;
$L__BB0_8:
	setp.eq.s32 	%p8, %r4, 0;
	@%p8 bra 	$L__BB0_16;
	and.b32  	%r31, %r39, 3;
	setp.lt.u32 	%p9, %r4, 4;
	@%p9 bra 	$L__BB0_11;
	mul.lo.s32 	%r47, %r81, %r38;
	add.s32 	%r48, %r47, %r36;
	mul.wide.s32 	%rd24, %r48, 4;
	add.s64 	%rd25, %rd1, %rd24;
	ld.global.f32 	%f57, [%rd25];
	add.s32 	%r49, %r47, %r3;
	mul.wide.s32 	%rd26, %r49, 4;
	add.s64 	%rd27, %rd1, %rd26;
	ld.global.f32 	%f58, [%rd27];
	fma.rn.f32 	%f59, %f57, %f58, %f167;
	mul.wide.s32 	%rd28, %r38, 4;
	add.s64 	%rd29, %rd25, %rd28;
	ld.global.f32 	%f60, [%rd29];
	add.s64 	%rd30, %rd27, %rd28;
	ld.global.f32 	%f61, [%rd30];
	fma.rn.f32 	%f62, %f60, %f61, %f59;
	add.s64 	%rd31, %rd29, %rd28;
	ld.global.f32 	%f63, [%rd31];
	add.s64 	%rd32, %rd30, %rd28;
	ld.global.f32 	%f64, [%rd32];
	fma.rn.f32 	%f65, %f63, %f64, %f62;
	add.s64 	%rd33, %rd31, %rd28;
	ld.global.f32 	%f66, [%rd33];
	add.s64 	%rd34, %rd32, %rd28;
	ld.global.f32 	%f67, [%rd34];
	fma.rn.f32 	%f167, %f66, %f67, %f65;
	add.s32 	%r81, %r81, 4;
$L__BB0_11:
	setp.eq.s32 	%p10, %r31, 0;
	@%p10 bra 	$L__BB0_16;
	setp.eq.s32 	%p11, %r31, 1;
	@%p11 bra 	$L__BB0_14;
	mul.lo.s32 	%r50, %r81, %r38;
	add.s32 	%r51, %r50, %r36;
	mul.wide.s32 	%rd35, %r51, 4;
	add.s64 	%rd36, %rd1, %rd35;
	ld.global.f32 	%f69, [%rd36];
	add.s32 	%r52, %r50, %r3;
	mul.wide.s32 	%rd37, %r52, 4;
	add.s64 	%rd38, %rd1, %rd37;
	ld.global.f32 	%f70, [%rd38];
	fma.rn.f32 	%f71, %f69, %f70, %f167;
	mul.wide.s32 	%rd39, %r38, 4;
	add.s64 	%rd40, %rd36, %rd39;
	ld.global.f32 	%f72, [%rd40];
	add.s64 	%rd41, %rd38, %rd39;
	ld.global.f32 	%f73, [%rd41];
	fma.rn.f32 	%f167, %f72, %f73, %f71;
	add.s32 	%r81, %r81, 2;
$L__BB0_14:
	and.b32  	%r53, %r39, 1;
	setp.eq.b32 	%p12, %r53, 1;
	not.pred 	%p13, %p12;
	@%p13 bra 	$L__BB0_16;
	mul.lo.s32 	%r54, %r81, %r38;
	add.s32 	%r55, %r54, %r36;
	mul.wide.s32 	%rd42, %r55, 4;
	add.s64 	%rd43, %rd1, %rd42;
	ld.global.f32 	%f74, [%rd43];
	add.s32 	%r56, %r54, %r3;
	mul.wide.s32 	%rd44, %r56, 4;
	add.s64 	%rd45, %rd1, %rd44;
	ld.global.f32 	%f75, [%rd45];
	fma.rn.f32 	%f167, %f74, %f75, %f167;
$L__BB0_16:
	mad.lo.s32 	%r57, %r38, %r37, %r3;
	mul.wide.s32 	%rd46, %r57, 4;
	add.s64 	%rd47, %rd2, %rd46;
	st.global.f32 	[%rd47], %f167;
	bra.uni 	$L__BB0_30;
$L__BB0_17:
	setp.lt.s32 	%p14, %r39, 1;
	mov.f32 	%f159, 0f00000000;
	@%p14 bra 	$L__BB0_29;
	and.b32  	%r8, %r39, 7;
	setp.lt.u32 	%p15, %r39, 8;
	mov.f32 	%f159, 0f00000000;
	mov.b32 	%r76, 0;
	@%p15 bra 	$L__BB0_21;
	and.b32  	%r76, %r39, 2147483640;
	neg.s32 	%r74, %r76;
	shl.b32 	%r11, %r38, 3;
	mov.f32 	%f159, 0f00000000;
	mul.wide.s32 	%rd52, %r38, 4;
	mov.u32 	%r72, %r36;
	mov.u32 	%r73, %r3;
$L__BB0_20:
	.pragma "nounroll";
	mul.wide.s32 	%rd48, %r72, 4;
	add.s64 	%rd49, %rd1, %rd48;
	ld.global.f32 	%f80, [%rd49];
	mul.wide.s32 	%rd50, %r73, 4;
	add.s64 	%rd51, %rd1, %rd50;
	ld.global.f32 	%f81, [%rd51];
	sub.f32 	%f82, %f80, %f81;
	fma.rn.f32 	%f83, %f82, %f82, %f159;
	add.s64 	%rd53, %rd49, %rd52;
	ld.global.f32 	%f84, [%rd53];
	add.s64 	%rd54, %rd51, %rd52;
	ld.global.f32 	%f85, [%rd54];
	sub.f32 	%f86, %f84, %f85;
	fma.rn.f32 	%f87, %f86, %f86, %f83;
	add.s64 	%rd55, %rd53, %rd52;
	ld.global.f32 	%f88, [%rd55];
	add.s64 	%rd56, %rd54, %rd52;
	ld.global.f32 	%f89, [%rd56];
	sub.f32 	%f90, %f88, %f89;
	fma.rn.f32 	%f91, %f90, %f90, %f87;
	add.s64 	%rd57, %rd55, %rd52;
	ld.global.f32 	%f92, [%rd57];
	add.s64 	%rd58, %rd56, %rd52;
	ld.global.f32 	%f93, [%rd58];
	sub.f32 	%f94, %f92, %f93;
	fma.rn.f32 	%f95, %f94, %f94, %f91;
	add.s64 	%rd59, %rd57, %rd52;
	ld.global.f32 	%f96, [%rd59];
	add.s64 	%rd60, %rd58, %rd52;
	ld.global.f32 	%f97, [%rd60];
	sub.f32 	%f98, %f96, %f97;
	fma.rn.f32 	%f99, %f98, %f98, %f95;
	add.s64 	%rd61, %rd59, %rd52;
	ld.global.f32 	%f100, [%rd61];
	add.s64 	%rd62, %rd60, %rd52;
	ld.global.f32 	%f101, [%rd62];
	sub.f32 	%f102, %f100, %f101;
	fma.rn.f32 	%f103, %f102, %f102, %f99;
	add.s64 	%rd63, %rd61, %rd52;
	ld.global.f32 	%f104, [%rd63];
	add.s64 	%rd64, %rd62, %rd52;
	ld.global.f32 	%f105, [%rd64];
	sub.f32 	%f106, %f104, %f105;
	fma.rn.f32 	%f107, %f106, %f106, %f103;
	add.s64 	%rd65, %rd63, %rd52;
	ld.global.f32 	%f108, [%rd65];
	add.s64 	%rd66, %rd64, %rd52;
	ld.global.f32 	%f109, [%rd66];
	sub.f32 	%f110, %f108, %f109;
	fma.rn.f32 	%f159, %f110, %f110, %f107;
	add.s32 	%r74, %r74, 8;
	add.s32 	%r73, %r73, %r11;
	add.s32 	%r72, %r72, %r11;
	setp.ne.s32 	%p16, %r74, 0;
	@%p16 bra 	$L__BB0_20;
$L__BB0_21:
	setp.eq.s32 	%p17, %r8, 0;
	@%p17 bra 	$L__BB0_29;
	and.b32  	%r19, %r39, 3;
	setp.lt.u32 	%p18, %r8, 4;
	@%p18 bra 	$L__BB0_24;
	mul.lo.s32 	%r59, %r76, %r38;
	add.s32 	%r60, %r59, %r36;
	mul.wide.s32 	%rd67, %r60, 4;
	add.s64 	%rd68, %rd1, %rd67;
	ld.global.f32 	%f112, [%rd68];
	add.s32 	%r61, %r59, %r3;
	mul.wide.s32 	%rd69, %r61, 4;
	add.s64 	%rd70, %rd1, %rd69;
	ld.global.f32 	%f113, [%rd70];
	sub.f32 	%f114, %f112, %f113;
	fma.rn.f32 	%f115, %f114, %f114, %f159;
	mul.wide.s32 	%rd71, %r38, 4;
	add.s64 	%rd72, %rd68, %rd71;
	ld.global.f32 	%f116, [%rd72];
	add.s64 	%rd73, %rd70, %rd71;
	ld.global.f32 	%f117, [%rd73];
	sub.f32 	%f118, %f116, %f117;
	fma.rn.f32 	%f119, %f118, %f118, %f115;
	add.s64 	%rd74, %rd72, %rd71;
	ld.global.f32 	%f120, [%rd74];
	add.s64 	%rd75, %rd73, %rd71;
	ld.global.f32 	%f121, [%rd75];
	sub.f32 	%f122, %f120, %f121;
	fma.rn.f32 	%f123, %f122, %f122, %f119;
	add.s64 	%rd76, %rd74, %rd71;
	ld.global.f32 	%f124, [%rd76];
	add.s64 	%rd77, %rd75, %rd71;
	ld.global.f32 	%f125, [%rd77];
	sub.f32 	%f126, %f124, %f125;
	fma.rn.f32 	%f159, %f126, %f126, %f123;
	add.s32 	%r76, %r76, 4;
$L__BB0_24:
	setp.eq.s32 	%p19, %r19, 0;
	@%p19 bra 	$L__BB0_29;
	setp.eq.s32 	%p20, %r19, 1;
	@%p20 bra 	$L__BB0_27;
	mul.lo.s32 	%r62, %r76, %r38;
	add.s32 	%r63, %r62, %r36;
	mul.wide.s32 	%rd78, %r63, 4;
	add.s64 	%rd79, %rd1, %rd78;
	ld.global.f32 	%f128, [%rd79];
	add.s32 	%r64, %r62, %r3;
	mul.wide.s32 	%rd80, %r64, 4;
	add.s64 	%rd81, %rd1, %rd80;
	ld.global.f32 	%f129, [%rd81];
	sub.f32 	%f130, %f128, %f129;
	fma.rn.f32 	%f131, %f130, %f130, %f159;
	mul.wide.s32 	%rd82, %r38, 4;
	add.s64 	%rd83, %rd79, %rd82;
	ld.global.f32 	%f132, [%rd83];
	add.s64 	%rd84, %rd81, %rd82;
	ld.global.f32 	%f133, [%rd84];
	sub.f32 	%f134, %f132, %f133;
	fma.rn.f32 	%f159, %f134, %f134, %f131;
	add.s32 	%r76, %r76, 2;
$L__BB0_27:
	and.b32  	%r65, %r39, 1;
	setp.eq.b32 	%p21, %r65, 1;
	not.pred 	%p22, %p21;
	@%p22 bra 	$L__BB0_29;
	mul.lo.s32 	%r66, %r76, %r38;
	add.s32 	%r67, %r66, %r36;
	mul.wide.s32 	%rd85, %r67, 4;
	add.s64 	%rd86, %rd1, %rd85;
	ld.global.f32 	%f135, [%rd86];
	add.s32 	%r68, %r66, %r3;
	mul.wide.s32 	%rd87, %r68, 4;
	add.s64 	%rd88, %rd1, %rd87;
	ld.global.f32 	%f136, [%rd88];
	sub.f32 	%f137, %f135, %f136;
	fma.rn.f32 	%f159, %f137, %f137, %f159;
$L__BB0_29:
	neg.f32 	%f138, %f25;
	mul.f32 	%f139, %f159, %f138;
	fma.rn.f32 	%f140, %f139, 0f3BBB989D, 0f3F000000;
	cvt.sat.f32.f32 	%f141, %f140;
	mov.f32 	%f142, 0f4B400001;
	mov.f32 	%f143, 0f437C0000;
	fma.rm.f32 	%f144, %f141, %f143, %f142;
	add.f32 	%f145, %f144, 0fCB40007F;
	neg.f32 	%f146, %f145;
	fma.rn.f32 	%f147, %f139, 0f3FB8AA3B, %f146;
	fma.rn.f32 	%f148, %f139, 0f32A57060, %f147;
	mov.b32 	%r69, %f144;
	shl.b32 	%r70, %r69, 23;
	mov.b32 	%f149, %r70;
	ex2.approx.ftz.f32 	%f150, %f148;
	mul.f32 	%f151, %f150, %f149;
	mad.lo.s32 	%r71, %r38, %r37, %r3;
	mul.wide.s32 	%rd89, %r71, 4;
	add.s64 	%rd90, %rd2, %rd89;
	st.global.f32 	[%rd90], %f151;
$L__BB0_30:
	bar.sync 	0;
	ret;

}


// ===== COMPILED SASS (sm_100) =====

	.target	sm_100

	.elftype	@"ET_EXEC"


//--------------------- .note.nv.tkinfo           --------------------------
	.section	.note.nv.tkinfo,"",@"SHT_NOTE"
	.sectionflags	@"SHF_NOTE_NV_TKINFO"
	.tkinfo
        /*0018*/ 	.word	0x00000002
        /*0030*/ 	.string	""
        /*0030*/ 	.string	"ptxas"
        /*0030*/ 	.string	"Cuda compilation tools, release 13.0, V13.0.88"
        /*0030*/ 	.string	"Build cuda_13.0.r13.0/compiler.36424714_0"
        /*0030*/ 	.string	"-arch sm_100 -m 64 "



//--------------------- .note.nv.cuinfo           --------------------------
	.section	.note.nv.cuinfo,"",@"SHT_NOTE"
	.sectionflags	@"SHF_NOTE_NV_CUINFO"
        /*0018*/ 	.short	0x0002
        /*001a*/ 	.short	0x0064
        /*001c*/ 	.short	0x0082
	.zero		2


//--------------------- .nv.info                  --------------------------
	.section	.nv.info,"",@"SHT_CUDA_INFO"
	.align	4


	//----- nvinfo : EIATTR_REGCOUNT
	.align		4
        /*0000*/ 	.byte	0x04, 0x2f
        /*0002*/ 	.short	(.L_1 - .L_0)
	.align		4
.L_0:
        /*0004*/ 	.word	index@(_Z6KernelPfS_iiiifi)
        /*0008*/ 	.word	0x00000020


	//----- nvinfo : EIATTR_FRAME_SIZE
	.align		4
.L_1:
        /*000c*/ 	.byte	0x04, 0x11
        /*000e*/ 	.short	(.L_3 - .L_2)
	.align		4
.L_2:
        /*0010*/ 	.word	index@(_Z6KernelPfS_iiiifi)
        /*0014*/ 	.word	0x00000000


	//----- nvinfo : EIATTR_MIN_STACK_SIZE
	.align		4
.L_3:
        /*0018*/ 	.byte	0x04, 0x12
        /*001a*/ 	.short	(.L_5 - .L_4)
	.align		4
.L_4:
        /*001c*/ 	.word	index@(_Z6KernelPfS_iiiifi)
        /*0020*/ 	.word	0x00000000
.L_5:


//--------------------- .nv.compat                --------------------------
	.section	.nv.compat,"",@"SHT_CUDA_COMPAT_INFO"
	.align	4
        /*0000*/ 	.byte	0x02, 0x09, 0x00, 0x00, 0x02, 0x02, 0x01, 0x00, 0x02, 0x05, 0x05, 0x00, 0x03, 0x07, 0x01, 0x01
        /*0010*/ 	.byte	0x02, 0x03, 0x00, 0x00, 0x02, 0x06, 0x01, 0x00, 0x04, 0x0b, 0x08, 0x00, 0x09, 0x00, 0x00, 0x00
        /*0020*/ 	.byte	0x00, 0x00, 0x00, 0x00


//--------------------- .nv.info._Z6KernelPfS_iiiifi --------------------------
	.section	.nv.info._Z6KernelPfS_iiiifi,"",@"SHT_CUDA_INFO"
	.sectionflags	@""
	.align	4


	//----- nvinfo : EIATTR_CUDA_API_VERSION
	.align		4
        /*0000*/ 	.byte	0x04, 0x37
        /*0002*/ 	.short	(.L_7 - .L_6)
.L_6:
        /*0004*/ 	.word	0x00000082


	//----- nvinfo : EIATTR_KPARAM_INFO
	.align		4
.L_7:
        /*0008*/ 	.byte	0x04, 0x17
        /*000a*/ 	.short	(.L_9 - .L_8)
.L_8:
        /*000c*/ 	.word	0x00000000
        /*0010*/ 	.short	0x0007
        /*0012*/ 	.short	0x0024
        /*0014*/ 	.byte	0x00, 0xf0, 0x11, 0x00


	//----- nvinfo : EIATTR_KPARAM_INFO
	.align		4
.L_9:
        /*0018*/ 	.byte	0x04, 0x17
        /*001a*/ 	.short	(.L_11 - .L_10)
.L_10:
        /*001c*/ 	.word	0x00000000
        /*0020*/ 	.short	0x0006
        /*0022*/ 	.short	0x0020
        /*0024*/ 	.byte	0x00, 0xf0, 0x11, 0x00


	//----- nvinfo : EIATTR_KPARAM_INFO
	.align		4
.L_11:
        /*0028*/ 	.byte	0x04, 0x17
        /*002a*/ 	.short	(.L_13 - .L_12)
.L_12:
        /*002c*/ 	.word	0x00000000
        /*0030*/ 	.short	0x0005
        /*0032*/ 	.short	0x001c
        /*0034*/ 	.byte	0x00, 0xf0, 0x11, 0x00


	//----- nvinfo : EIATTR_KPARAM_INFO
	.align		4
.L_13:
        /*0038*/ 	.byte	0x04, 0x17
        /*003a*/ 	.short	(.L_15 - .L_14)
.L_14:
        /*003c*/ 	.word	0x00000000
        /*0040*/ 	.short	0x0004
        /*0042*/ 	.short	0x0018
        /*0044*/ 	.byte	0x00, 0xf0, 0x11, 0x00


	//----- nvinfo : EIATTR_KPARAM_INFO
	.align		4
.L_15:
        /*0048*/ 	.byte	0x04, 0x17
        /*004a*/ 	.short	(.L_17 - .L_16)
.L_16:
        /*004c*/ 	.word	0x00000000
        /*0050*/ 	.short	0x0003
        /*0052*/ 	.short	0x0014
        /*0054*/ 	.byte	0x00, 0xf0, 0x11, 0x00


	//----- nvinfo : EIATTR_KPARAM_INFO
	.align		4
.L_17:
        /*0058*/ 	.byte	0x04, 0x17
        /*005a*/ 	.short	(.L_19 - .L_18)
.L_18:
        /*005c*/ 	.word	0x00000000
        /*0060*/ 	.short	0x0002
        /*0062*/ 	.short	0x0010
        /*0064*/ 	.byte	0x00, 0xf0, 0x11, 0x00


	//----- nvinfo : EIATTR_KPARAM_INFO
	.align		4
.L_19:
        /*0068*/ 	.byte	0x04, 0x17
        /*006a*/ 	.short	(.L_21 - .L_20)
.L_20:
        /*006c*/ 	.word	0x00000000
        /*0070*/ 	.short	0x0001
        /*0072*/ 	.short	0x0008
        /*0074*/ 	.byte	0x00, 0xf5, 0x21, 0x00


	//----- nvinfo : EIATTR_KPARAM_INFO
	.align		4
.L_21:
        /*0078*/ 	.byte	0x04, 0x17
        /*007a*/ 	.short	(.L_23 - .L_22)
.L_22:
        /*007c*/ 	.word	0x00000000
        /*0080*/ 	.short	0x0000
        /*0082*/ 	.short	0x0000
        /*0084*/ 	.byte	0x00, 0xf5, 0x21, 0x00


	//----- nvinfo : EIATTR_SPARSE_MMA_MASK
	.align		4
.L_23:
        /*0088*/ 	.byte	0x03, 0x50
        /*008a*/ 	.short	0x0000


	//----- nvinfo : EIATTR_MAXREG_COUNT
	.align		4
        /*008c*/ 	.byte	0x03, 0x1b
        /*008e*/ 	.short	0x00ff


	//----- nvinfo : EIATTR_NUM_BARRIERS
	.align		4
        /*0090*/ 	.byte	0x02, 0x4c
        /*0092*/ 	.byte	0x01
	.zero		1


	//----- nvinfo : EIATTR_MERCURY_ISA_VERSION
	.align		4
        /*0094*/ 	.byte	0x03, 0x5f
        /*0096*/ 	.short	0x0101


	//----- nvinfo : EIATTR_VRC_CTA_INIT_COUNT
	.align		4
        /*0098*/ 	.byte	0x02, 0x4a
	.zero		1
	.zero		1


	//----- nvinfo : EIATTR_EXIT_INSTR_OFFSETS
	.align		4
        /*009c*/ 	.byte	0x04, 0x1c
        /*009e*/ 	.short	(.L_25 - .L_24)


	//   ....[0]....
.L_24:
        /*00a0*/ 	.word	0x00001290


	//----- nvinfo : EIATTR_CRS_STACK_SIZE
	.align		4
.L_25:
        /*00a4*/ 	.byte	0x04, 0x1e
        /*00a6*/ 	.short	(.L_27 - .L_26)
.L_26:
        /*00a8*/ 	.word	0x00000000


	//----- nvinfo : EIATTR_CBANK_PARAM_SIZE
	.align		4
.L_27:
        /*00ac*/ 	.byte	0x03, 0x19
        /*00ae*/ 	.short	0x0028


	//----- nvinfo : EIATTR_PARAM_CBANK
	.align		4
        /*00b0*/ 	.byte	0x04, 0x0a
        /*00b2*/ 	.short	(.L_29 - .L_28)
	.align		4
.L_28:
        /*00b4*/ 	.word	index@(.nv.constant0._Z6KernelPfS_iiiifi)
        /*00b8*/ 	.short	0x0380
        /*00ba*/ 	.short	0x0028


	//----- nvinfo : EIATTR_SW_WAR
	.align		4
.L_29:
        /*00bc*/ 	.byte	0x04, 0x36
        /*00be*/ 	.short	(.L_31 - .L_30)
.L_30:
        /*00c0*/ 	.word	0x00000008
.L_31:


//--------------------- .nv.callgraph             --------------------------
	.section	.nv.callgraph,"",@"SHT_CUDA_CALLGRAPH"
	.align	4
	.sectionentsize	8
	.align		4
        /*0000*/ 	.word	0x00000000
	.align		4
        /*0004*/ 	.word	0xffffffff
	.align		4
        /*0008*/ 	.word	0x00000000
	.align		4
        /*000c*/ 	.word	0xfffffffe
	.align		4
        /*0010*/ 	.word	0x00000000
	.align		4
        /*0014*/ 	.word	0xfffffffd
	.align		4
        /*0018*/ 	.word	0x00000000
	.align		4
        /*001c*/ 	.word	0xfffffffc


//--------------------- .text._Z6KernelPfS_iiiifi --------------------------
	.section	.text._Z6KernelPfS_iiiifi,"ax",@progbits
	.align	128
        .global         _Z6KernelPfS_iiiifi
        .type           _Z6KernelPfS_iiiifi,@function
        .size           _Z6KernelPfS_iiiifi,(.L_x_12 - _Z6KernelPfS_iiiifi)
        .other          _Z6KernelPfS_iiiifi,@"STO_CUDA_ENTRY STV_DEFAULT"
_Z6KernelPfS_iiiifi:
.text._Z6KernelPfS_iiiifi:
[----:B------:R-:W-:Y:S08]  /*0000*/  LDC R1, c[0x0][0x37c] ;  /* 0x0000df00ff017b82 */ /* 0x000ff00000000800 */
[----:B------:R-:W0:Y:S01]  /*0010*/  LDC R0, c[0x0][0x398] ;  /* 0x0000e600ff007b82 */ /* 0x000e220000000800 */
[----:B------:R-:W1:Y:S01]  /*0020*/  S2R R6, SR_CTAID.X ;  /* 0x0000000000067919 */ /* 0x000e620000002500 */
[----:B------:R-:W-:Y:S01]  /*0030*/  BSSY.RECONVERGENT B0, `(.L_x_0) ;  /* 0x0000124000007945 */ /* 0x000fe20003800200 */
[----:B------:R-:W2:Y:S01]  /*0040*/  S2R R5, SR_TID.X ;  /* 0x0000000000057919 */ /* 0x000ea20000002100 */
[----:B0-----:R-:W-:-:S05]  /*0050*/  I2FP.F32.S32 R2, R0 ;  /* 0x0000000000027245 */ /* 0x001fca0000201400 */
[----:B------:R-:W-:Y:S01]  /*0060*/  FMUL R2, R2, 0.0078125 ;  /* 0x3c00000002027820 */ /* 0x000fe20000400000 */
[----:B-1----:R-:W-:-:S05]  /*0070*/  IMAD R4, R6, -0x80, R0 ;  /* 0xffffff8006047824 */ /* 0x002fca00078e0200 */
[----:B------:R-:W0:Y:S01]  /*0080*/  F2I.CEIL.NTZ R2, R2 ;  /* 0x0000000200027305 */ /* 0x000e22000020b100 */
[----:B--2---:R-:W-:Y:S02]  /*0090*/  ISETP.GE.U32.AND P0, PT, R5, R4, PT ;  /* 0x000000040500720c */ /* 0x004fe40003f06070 */
[----:B0-----:R-:W-:-:S04]  /*00a0*/  IADD3 R3, PT, PT, R2, -0x1, RZ ;  /* 0xffffffff02037810 */ /* 0x001fc80007ffe0ff */
[----:B------:R-:W-:-:S13]  /*00b0*/  ISETP.EQ.AND P1, PT, R6, R3, PT ;  /* 0x000000030600720c */ /* 0x000fda0003f22270 */
[----:B------:R-:W-:Y:S05]  /*00c0*/  @P0 BRA P1, `(.L_x_1) ;  /* 0x0000001000680947 */ /* 0x000fea0000800000 */
[----:B------:R-:W0:Y:S01]  /*00d0*/  LDCU UR6, c[0x0][0x3a4] ;  /* 0x00007480ff0677ac */ /* 0x000e220008000800 */
[----:B------:R-:W-:Y:S01]  /*00e0*/  LEA R3, R6, R5, 0x7 ;  /* 0x0000000506037211 */ /* 0x000fe200078e38ff */
[----:B------:R-:W1:Y:S01]  /*00f0*/  LDCU.64 UR4, c[0x0][0x358] ;  /* 0x00006b00ff0477ac */ /* 0x000e620008000a00 */
[----:B0-----:R-:W-:-:S09]  /*0100*/  UISETP.NE.AND UP0, UPT, UR6, URZ, UPT ;  /* 0x000000ff0600728c */ /* 0x001fd2000bf05270 */
[----:B-1----:R-:W-:Y:S05]  /*0110*/  BRA.U !UP0, `(.L_x_2) ;  /* 0x0000000508fc7547 */ /* 0x002fea000b800000 */
[----:B------:R-:W-:-:S09]  /*0120*/  UISETP.NE.AND UP0, UPT, UR6, 0x1, UPT ;  /* 0x000000010600788c */ /* 0x000fd2000bf05270 */
[----:B------:R-:W-:Y:S05]  /*0130*/  BRA.U UP0, `(.L_x_1) ;  /* 0x00000011004c7547 */ /* 0x000fea000b800000 */
[----:B------:R-:W0:Y:S01]  /*0140*/  LDC R2, c[0x0][0x39c] ;  /* 0x0000e700ff027b82 */ /* 0x000e220000000800 */
[----:B------:R-:W-:Y:S01]  /*0150*/  HFMA2 R8, -RZ, RZ, 0, 0 ;  /* 0x00000000ff087431 */ /* 0x000fe200000001ff */
[----:B0-----:R-:W-:-:S13]  /*0160*/  ISETP.GE.AND P0, PT, R2, 0x1, PT ;  /* 0x000000010200780c */ /* 0x001fda0003f06270 */
[----:B------:R-:W-:Y:S05]  /*0170*/  @!P0 BRA `(.L_x_3) ;  /* 0x0000000400cc8947 */ /* 0x000fea0003800000 */
[C---:B------:R-:W-:Y:S02]  /*0180*/  ISETP.GE.U32.AND P1, PT, R2.reuse, 0x8, PT ;  /* 0x000000080200780c */ /* 0x040fe40003f26070 */
[----:B------:R-:W-:Y:S02]  /*0190*/  LOP3.LUT R4, R2, 0x7, RZ, 0xc0, !PT ;  /* 0x0000000702047812 */ /* 0x000fe400078ec0ff */
[----:B------:R-:W-:Y:S02]  /*01a0*/  MOV R8, RZ ;  /* 0x000000ff00087202 */ /* 0x000fe40000000f00 */
[----:B------:R-:W-:Y:S02]  /*01b0*/  ISETP.NE.AND P0, PT, R4, RZ, PT ;  /* 0x000000ff0400720c */ /* 0x000fe40003f05270 */
[----:B------:R-:W-:-:S05]  /*01c0*/  MOV R7, RZ ;  /* 0x000000ff00077202 */ /* 0x000fca0000000f00 */
[----:B------:R-:W-:Y:S06]  /*01d0*/  @!P1 BRA `(.L_x_4) ;  /* 0x0000000000cc9947 */ /* 0x000fec0003800000 */
[----:B------:R-:W0:Y:S01]  /*01e0*/  LDC R5, c[0x0][0x390] ;  /* 0x0000e400ff057b82 */ /* 0x000e220000000800 */
[----:B------:R-:W-:Y:S01]  /*01f0*/  LOP3.LUT R7, R2, 0x7ffffff8, RZ, 0xc0, !PT ;  /* 0x7ffffff802077812 */ /* 0x000fe200078ec0ff */
[----:B------:R-:W-:Y:S01]  /*0200*/  HFMA2 R8, -RZ, RZ, 0, 0 ;  /* 0x00000000ff087431 */ /* 0x000fe200000001ff */
[----:B------:R-:W-:Y:S02]  /*0210*/  MOV R9, R3 ;  /* 0x0000000300097202 */ /* 0x000fe40000000f00 */
[----:B------:R-:W-:-:S07]  /*0220*/  IADD3 R6, PT, PT, -R7, RZ, RZ ;  /* 0x000000ff07067210 */ /* 0x000fce0007ffe1ff */
.L_x_5:
[----:B------:R-:W0:Y:S02]  /*0230*/  LDC.64 R28, c[0x0][0x380] ;  /* 0x0000e000ff1c7b82 */ /* 0x000e240000000a00 */
[----:B0-----:R-:W-:-:S04]  /*0240*/  IMAD.WIDE R12, R5, 0x4, R28 ;  /* 0x00000004050c7825 */ /* 0x001fc800078e021c */
[----:B------:R-:W-:Y:S01]  /*0250*/  IMAD.WIDE R28, R9, 0x4, R28 ;  /* 0x00000004091c7825 */ /* 0x000fe200078e021c */
[----:B------:R0:W2:Y:S03]  /*0260*/  LDG.E R27, desc[UR4][R12.64] ;  /* 0x000000040c1b7981 */ /* 0x0000a6000c1e1900 */
[----:B------:R-:W-:-:S04]  /*0270*/  IMAD.WIDE R16, R0, 0x4, R12 ;  /* 0x0000000400107825 */ /* 0x000fc800078e020c */
[C---:B------:R-:W-:Y:S01]  /*0280*/  IMAD.WIDE R10, R0.reuse, 0x4, R28 ;  /* 0x00000004000a7825 */ /* 0x040fe200078e021c */
[----:B------:R1:W3:Y:S03]  /*0290*/  LDG.E R25, desc[UR4][R16.64] ;  /* 0x0000000410197981 */ /* 0x0002e6000c1e1900 */
[C---:B------:R-:W-:Y:S01]  /*02a0*/  IMAD.WIDE R22, R0.reuse, 0x4, R16 ;  /* 0x0000000400167825 */ /* 0x040fe200078e0210 */
[----:B------:R-:W2:Y:S03]  /*02b0*/  LDG.E R28, desc[UR4][R28.64] ;  /* 0x000000041c1c7981 */ /* 0x000ea6000c1e1900 */
[C---:B------:R-:W-:Y:S01]  /*02c0*/  IMAD.WIDE R14, R0.reuse, 0x4, R10 ;  /* 0x00000004000e7825 */ /* 0x040fe200078e020a */
[----:B------:R4:W3:Y:S03]  /*02d0*/  LDG.E R26, desc[UR4][R10.64] ;  /* 0x000000040a1a7981 */ /* 0x0008e6000c1e1900 */
[C---:B------:R-:W-:Y:S01]  /*02e0*/  IMAD.WIDE R20, R0.reuse, 0x4, R22 ;  /* 0x0000000400147825 */ /* 0x040fe200078e0216 */
[----:B------:R5:W3:Y:S03]  /*02f0*/  LDG.E R24, desc[UR4][R14.64] ;  /* 0x000000040e187981 */ /* 0x000ae6000c1e1900 */
[C---:B------:R-:W-:Y:S01]  /*0300*/  IMAD.WIDE R18, R0.reuse, 0x4, R14 ;  /* 0x0000000400127825 */ /* 0x040fe200078e020e */
[----:B------:R-:W3:Y:S03]  /*0310*/  LDG.E R23, desc[UR4][R22.64] ;  /* 0x0000000416177981 */ /* 0x000ee6000c1e1900 */
[----:B0-----:R-:W-:-:S02]  /*0320*/  IMAD.WIDE R12, R0, 0x4, R20 ;  /* 0x00000004000c7825 */ /* 0x001fc400078e0214 */
[----:B------:R-:W3:Y:S02]  /*0330*/  LDG.E R21, desc[UR4][R20.64] ;  /* 0x0000000414157981 */ /* 0x000ee4000c1e1900 */
[C---:B-1----:R-:W-:Y:S02]  /*0340*/  IMAD.WIDE R16, R0.reuse, 0x4, R18 ;  /* 0x0000000400107825 */ /* 0x042fe400078e0212 */
[----:B------:R-:W3:Y:S02]  /*0350*/  LDG.E R22, desc[UR4][R18.64] ;  /* 0x0000000412167981 */ /* 0x000ee4000c1e1900 */
[C---:B----4-:R-:W-:Y:S02]  /*0360*/  IMAD.WIDE R10, R0.reuse, 0x4, R12 ;  /* 0x00000004000a7825 */ /* 0x050fe400078e020c */
[----:B------:R-:W4:Y:S02]  /*0370*/  LDG.E R13, desc[UR4][R12.64] ;  /* 0x000000040c0d7981 */ /* 0x000f24000c1e1900 */
[----:B-----5:R-:W-:-:S02]  /*0380*/  IMAD.WIDE R14, R0, 0x4, R10 ;  /* 0x00000004000e7825 */ /* 0x020fc400078e020a */
[----:B------:R0:W4:Y:S04]  /*0390*/  LDG.E R20, desc[UR4][R16.64] ;  /* 0x0000000410147981 */ /* 0x000128000c1e1900 */
[----:B------:R-:W5:Y:S01]  /*03a0*/  LDG.E R11, desc[UR4][R10.64] ;  /* 0x000000040a0b7981 */ /* 0x000f62000c1e1900 */
[----:B0-----:R-:W-:-:S03]  /*03b0*/  IMAD.WIDE R16, R0, 0x4, R16 ;  /* 0x0000000400107825 */ /* 0x001fc600078e0210 */
[----:B------:R0:W5:Y:S01]  /*03c0*/  LDG.E R10, desc[UR4][R14.64] ;  /* 0x000000040e0a7981 */ /* 0x000162000c1e1900 */
[----:B------:R-:W-:-:S03]  /*03d0*/  IMAD.WIDE R18, R0, 0x4, R16 ;  /* 0x0000000400127825 */ /* 0x000fc600078e0210 */
[----:B------:R-:W5:Y:S01]  /*03e0*/  LDG.E R12, desc[UR4][R16.64] ;  /* 0x00000004100c7981 */ /* 0x000f62000c1e1900 */
[----:B0-----:R-:W-:-:S05]  /*03f0*/  IMAD.WIDE R14, R0, 0x4, R14 ;  /* 0x00000004000e7825 */ /* 0x001fca00078e020e */
[----:B------:R-:W5:Y:S04]  /*0400*/  LDG.E R29, desc[UR4][R14.64] ;  /* 0x000000040e1d7981 */ /* 0x000f68000c1e1900 */
[----:B------:R0:W5:Y:S02]  /*0410*/  LDG.E R15, desc[UR4][R18.64] ;  /* 0x00000004120f7981 */ /* 0x000164000c1e1900 */
[----:B0-----:R-:W-:-:S06]  /*0420*/  IMAD.WIDE R18, R0, 0x4, R18 ;  /* 0x0000000400127825 */ /* 0x001fcc00078e0212 */
[----:B------:R-:W5:Y:S01]  /*0430*/  LDG.E R18, desc[UR4][R18.64] ;  /* 0x0000000412127981 */ /* 0x000f62000c1e1900 */
[----:B------:R-:W-:-:S04]  /*0440*/  IADD3 R6, PT, PT, R6, 0x8, RZ ;  /* 0x0000000806067810 */ /* 0x000fc80007ffe0ff */
[----:B------:R-:W-:Y:S02]  /*0450*/  ISETP.NE.AND P1, PT, R6, RZ, PT ;  /* 0x000000ff0600720c */ /* 0x000fe40003f25270 */
[C---:B------:R-:W-:Y:S02]  /*0460*/  LEA R9, R0.reuse, R9, 0x3 ;  /* 0x0000000900097211 */ /* 0x040fe400078e18ff */
[----:B------:R-:W-:Y:S01]  /*0470*/  LEA R5, R0, R5, 0x3 ;  /* 0x0000000500057211 */ /* 0x000fe200078e18ff */
[----:B--2---:R-:W-:-:S04]  /*0480*/  FFMA R28, R27, R28, R8 ;  /* 0x0000001c1b1c7223 */ /* 0x004fc80000000008 */
[----:B---3--:R-:W-:-:S04]  /*0490*/  FFMA R26, R25, R26, R28 ;  /* 0x0000001a191a7223 */ /* 0x008fc8000000001c */
[----:B------:R-:W-:-:S04]  /*04a0*/  FFMA R24, R23, R24, R26 ;  /* 0x0000001817187223 */ /* 0x000fc8000000001a */
[----:B------:R-:W-:-:S04]  /*04b0*/  FFMA R22, R21, R22, R24 ;  /* 0x0000001615167223 */ /* 0x000fc80000000018 */
[----:B----4-:R-:W-:-:S04]  /*04c0*/  FFMA R20, R13, R20, R22 ;  /* 0x000000140d147223 */ /* 0x010fc80000000016 */
[----:B-----5:R-:W-:-:S04]  /*04d0*/  FFMA R11, R11, R12, R20 ;  /* 0x0000000c0b0b7223 */ /* 0x020fc80000000014 */
[----:B------:R-:W-:-:S04]  /*04e0*/  FFMA R10, R10, R15, R11 ;  /* 0x0000000f0a0a7223 */ /* 0x000fc8000000000b */
[----:B------:R-:W-:Y:S01]  /*04f0*/  FFMA R8, R29, R18, R10 ;  /* 0x000000121d087223 */ /* 0x000fe2000000000a */
[----:B------:R-:W-:Y:S06]  /*0500*/  @P1 BRA `(.L_x_5) ;  /* 0xfffffffc00481947 */ /* 0x000fec000383ffff */
.L_x_4:
[----:B------:R-:W-:Y:S05]  /*0510*/  @!P0 BRA `(.L_x_3) ;  /* 0x0000000000e48947 */ /* 0x000fea0003800000 */
[----:B------:R-:W-:Y:S02]  /*0520*/  ISETP.GE.U32.AND P0, PT, R4, 0x4, PT ;  /* 0x000000040400780c */ /* 0x000fe40003f06070 */
[----:B------:R-:W-:-:S04]  /*0530*/  LOP3.LUT R6, R2, 0x3, RZ, 0xc0, !PT ;  /* 0x0000000302067812 */ /* 0x000fc800078ec0ff */
[----:B------:R-:W-:-:S07]  /*0540*/  ISETP.NE.AND P1, PT, R6, RZ, PT ;  /* 0x000000ff0600720c */ /* 0x000fce0003f25270 */
[----:B------:R-:W-:Y:S06]  /*0550*/  @!P0 BRA `(.L_x_6) ;  /* 0x0000000000648947 */ /* 0x000fec0003800000 */
[----:B------:R-:W0:Y:S01]  /*0560*/  LDC R5, c[0x0][0x390] ;  /* 0x0000e400ff057b82 */ /* 0x000e220000000800 */
[----:B------:R-:W-:-:S07]  /*0570*/  IMAD R21, R7, R0, R3 ;  /* 0x0000000007157224 */ /* 0x000fce00078e0203 */
[----:B------:R-:W1:Y:S01]  /*0580*/  LDC.64 R18, c[0x0][0x380] ;  /* 0x0000e000ff127b82 */ /* 0x000e620000000a00 */
[----:B0-----:R-:W-:Y:S02]  /*0590*/  IMAD R5, R7, R0, R5 ;  /* 0x0000000007057224 */ /* 0x001fe400078e0205 */
[----:B-1----:R-:W-:-:S04]  /*05a0*/  IMAD.WIDE R20, R21, 0x4, R18 ;  /* 0x0000000415147825 */ /* 0x002fc800078e0212 */
[----:B------:R-:W-:-:S04]  /*05b0*/  IMAD.WIDE R18, R5, 0x4, R18 ;  /* 0x0000000405127825 */ /* 0x000fc800078e0212 */
[C---:B------:R-:W-:Y:S02]  /*05c0*/  IMAD.WIDE R22, R0.reuse, 0x4, R20 ;  /* 0x0000000400167825 */ /* 0x040fe400078e0214 */
[----:B------:R-:W2:Y:S02]  /*05d0*/  LDG.E R20, desc[UR4][R20.64] ;  /* 0x0000000414147981 */ /* 0x000ea4000c1e1900 */
[C---:B------:R-:W-:Y:S02]  /*05e0*/  IMAD.WIDE R10, R0.reuse, 0x4, R18 ;  /* 0x00000004000a7825 */ /* 0x040fe400078e0212 */
[----:B------:R-:W2:Y:S02]  /*05f0*/  LDG.E R19, desc[UR4][R18.64] ;  /* 0x0000000412137981 */ /* 0x000ea4000c1e1900 */
[C---:B------:R-:W-:Y:S02]  /*0600*/  IMAD.WIDE R12, R0.reuse, 0x4, R22 ;  /* 0x00000004000c7825 */ /* 0x040fe400078e0216 */
[----:B------:R-:W3:Y:S02]  /*0610*/  LDG.E R22, desc[UR4][R22.64] ;  /* 0x0000000416167981 */ /* 0x000ee4000c1e1900 */
[----:B------:R-:W-:-:S02]  /*0620*/  IMAD.WIDE R4, R0, 0x4, R10 ;  /* 0x0000000400047825 */ /* 0x000fc400078e020a */
[----:B------:R-:W3:Y:S02]  /*0630*/  LDG.E R10, desc[UR4][R10.64] ;  /* 0x000000040a0a7981 */ /* 0x000ee4000c1e1900 */
[C---:B------:R-:W-:Y:S02]  /*0640*/  IMAD.WIDE R14, R0.reuse, 0x4, R12 ;  /* 0x00000004000e7825 */ /* 0x040fe400078e020c */
[----:B------:R-:W4:Y:S02]  /*0650*/  LDG.E R9, desc[UR4][R12.64] ;  /* 0x000000040c097981 */ /* 0x000f24000c1e1900 */
[----:B------:R-:W-:Y:S02]  /*0660*/  IMAD.WIDE R16, R0, 0x4, R4 ;  /* 0x0000000400107825 */ /* 0x000fe400078e0204 */
[----:B------:R-:W4:Y:S04]  /*0670*/  LDG.E R4, desc[UR4][R4.64] ;  /* 0x0000000404047981 */ /* 0x000f28000c1e1900 */
[----:B------:R-:W5:Y:S04]  /*0680*/  LDG.E R14, desc[UR4][R14.64] ;  /* 0x000000040e0e7981 */ /* 0x000f68000c1e1900 */
[----:B------:R-:W5:Y:S01]  /*0690*/  LDG.E R16, desc[UR4][R16.64] ;  /* 0x0000000410107981 */ /* 0x000f62000c1e1900 */
[----:B------:R-:W-:Y:S01]  /*06a0*/  IADD3 R7, PT, PT, R7, 0x4, RZ ;  /* 0x0000000407077810 */ /* 0x000fe20007ffe0ff */
[----:B--2---:R-:W-:-:S04]  /*06b0*/  FFMA R19, R19, R20, R8 ;  /* 0x0000001413137223 */ /* 0x004fc80000000008 */
[----:B---3--:R-:W-:-:S04]  /*06c0*/  FFMA R19, R10, R22, R19 ;  /* 0x000000160a137223 */ /* 0x008fc80000000013 */
[----:B----4-:R-:W-:-:S04]  /*06d0*/  FFMA R9, R4, R9, R19 ;  /* 0x0000000904097223 */ /* 0x010fc80000000013 */
[----:B-----5:R-:W-:-:S07]  /*06e0*/  FFMA R8, R16, R14, R9 ;  /* 0x0000000e10087223 */ /* 0x020fce0000000009 */
.L_x_6:
[----:B------:R-:W-:Y:S05]  /*06f0*/  @!P1 BRA `(.L_x_3) ;  /* 0x00000000006c9947 */ /* 0x000fea0003800000 */
[----:B------:R-:W-:Y:S02]  /*0700*/  ISETP.NE.AND P0, PT, R6, 0x1, PT ;  /* 0x000000010600780c */ /* 0x000fe40003f05270 */
[----:B------:R-:W-:-:S04]  /*0710*/  LOP3.LUT R2, R2, 0x1, RZ, 0xc0, !PT ;  /* 0x0000000102027812 */ /* 0x000fc800078ec0ff */
[----:B------:R-:W-:-:S07]  /*0720*/  ISETP.NE.U32.AND P1, PT, R2, 0x1, PT ;  /* 0x000000010200780c */ /* 0x000fce0003f25070 */
[----:B------:R-:W0:Y:S01]  /*0730*/  @P0 LDC R2, c[0x0][0x390] ;  /* 0x0000e400ff020b82 */ /* 0x000e220000000800 */
[----:B------:R-:W-:-:S07]  /*0740*/  @P0 IMAD R13, R7, R0, R3 ;  /* 0x00000000070d0224 */ /* 0x000fce00078e0203 */
[----:B------:R-:W1:Y:S08]  /*0750*/  @P0 LDC.64 R10, c[0x0][0x380] ;  /* 0x0000e000ff0a0b82 */ /* 0x000e700000000a00 */
[----:B------:R-:W2:Y:S08]  /*0760*/  @!P1 LDC R6, c[0x0][0x390] ;  /* 0x0000e400ff069b82 */ /* 0x000eb00000000800 */
[----:B------:R-:W3:Y:S01]  /*0770*/  @!P1 LDC.64 R4, c[0x0][0x380] ;  /* 0x0000e000ff049b82 */ /* 0x000ee20000000a00 */
[C---:B0-----:R-:W-:Y:S01]  /*0780*/  @P0 IMAD R9, R7.reuse, R0, R2 ;  /* 0x0000000007090224 */ /* 0x041fe200078e0202 */
[----:B------:R-:W-:Y:S01]  /*0790*/  @P0 IADD3 R7, PT, PT, R7, 0x2, RZ ;  /* 0x0000000207070810 */ /* 0x000fe20007ffe0ff */
[----:B-1----:R-:W-:-:S04]  /*07a0*/  @P0 IMAD.WIDE R12, R13, 0x4, R10 ;  /* 0x000000040d0c0825 */ /* 0x002fc800078e020a */
[----:B------:R-:W-:Y:S01]  /*07b0*/  @P0 IMAD.WIDE R10, R9, 0x4, R10 ;  /* 0x00000004090a0825 */ /* 0x000fe200078e020a */
[----:B------:R-:W4:Y:S03]  /*07c0*/  @P0 LDG.E R2, desc[UR4][R12.64] ;  /* 0x000000040c020981 */ /* 0x000f26000c1e1900 */
[----:B--2---:R-:W-:Y:S02]  /*07d0*/  @!P1 IMAD R9, R7, R0, R6 ;  /* 0x0000000007099224 */ /* 0x004fe400078e0206 */
[----:B------:R-:W-:-:S04]  /*07e0*/  @P0 IMAD.WIDE R16, R0, 0x4, R12 ;  /* 0x0000000400100825 */ /* 0x000fc800078e020c */
[----:B------:R-:W-:Y:S02]  /*07f0*/  @!P1 IMAD R19, R7, R0, R3 ;  /* 0x0000000007139224 */ /* 0x000fe400078e0203 */
[----:B------:R-:W-:Y:S01]  /*0800*/  @P0 IMAD.WIDE R14, R0, 0x4, R10 ;  /* 0x00000004000e0825 */ /* 0x000fe200078e020a */
[----:B------:R-:W2:Y:S03]  /*0810*/  @P0 LDG.E R16, desc[UR4][R16.64] ;  /* 0x0000000410100981 */ /* 0x000ea6000c1e1900 */
[--C-:B---3--:R-:W-:Y:S01]  /*0820*/  @!P1 IMAD.WIDE R6, R9, 0x4, R4.reuse ;  /* 0x0000000409069825 */ /* 0x108fe200078e0204 */
[----:B------:R-:W4:Y:S03]  /*0830*/  @P0 LDG.E R11, desc[UR4][R10.64] ;  /* 0x000000040a0b0981 */ /* 0x000f26000c1e1900 */
[----:B------:R-:W-:Y:S01]  /*0840*/  @!P1 IMAD.WIDE R4, R19, 0x4, R4 ;  /* 0x0000000413049825 */ /* 0x000fe200078e0204 */
[----:B------:R-:W2:Y:S04]  /*0850*/  @P0 LDG.E R15, desc[UR4][R14.64] ;  /* 0x000000040e0f0981 */ /* 0x000ea8000c1e1900 */
[----:B------:R-:W3:Y:S04]  /*0860*/  @!P1 LDG.E R7, desc[UR4][R6.64] ;  /* 0x0000000406079981 */ /* 0x000ee8000c1e1900 */
[----:B------:R-:W3:Y:S01]  /*0870*/  @!P1 LDG.E R4, desc[UR4][R4.64] ;  /* 0x0000000404049981 */ /* 0x000ee2000c1e1900 */
[----:B----4-:R-:W-:-:S04]  /*0880*/  @P0 FFMA R2, R11, R2, R8 ;  /* 0x000000020b020223 */ /* 0x010fc80000000008 */
[----:B--2---:R-:W-:-:S04]  /*0890*/  @P0 FFMA R8, R15, R16, R2 ;  /* 0x000000100f080223 */ /* 0x004fc80000000002 */
[----:B---3--:R-:W-:-:S07]  /*08a0*/  @!P1 FFMA R8, R7, R4, R8 ;  /* 0x0000000407089223 */ /* 0x008fce0000000008 */
.L_x_3:
[----:B------:R-:W0:Y:S01]  /*08b0*/  LDC.64 R4, c[0x0][0x388] ;  /* 0x0000e200ff047b82 */ /* 0x000e220000000a00 */
[----:B------:R-:W1:Y:S02]  /*08c0*/  LDCU UR6, c[0x0][0x394] ;  /* 0x00007280ff0677ac */ /* 0x000e640008000800 */
[----:B-1----:R-:W-:-:S04]  /*08d0*/  IMAD R3, R0, UR6, R3 ;  /* 0x0000000600037c24 */ /* 0x002fc8000f8e0203 */
[----:B0-----:R-:W-:-:S05]  /*08e0*/  IMAD.WIDE R2, R3, 0x4, R4 ;  /* 0x0000000403027825 */ /* 0x001fca00078e0204 */
[----:B------:R0:W-:Y:S01]  /*08f0*/  STG.E desc[UR4][R2.64], R8 ;  /* 0x0000000802007986 */ /* 0x0001e2000c101904 */
[----:B------:R-:W-:Y:S05]  /*0900*/  BRA `(.L_x_1) ;  /* 0x0000000800587947 */ /* 0x000fea0003800000 */
.L_x_2:
[----:B------:R-:W0:Y:S01]  /*0910*/  LDC R2, c[0x0][0x39c] ;  /* 0x0000e700ff027b82 */ /* 0x000e220000000800 */
[----:B------:R-:W-:Y:S01]  /*0920*/  HFMA2 R6, -RZ, RZ, 0, 0 ;  /* 0x00000000ff067431 */ /* 0x000fe200000001ff */
[----:B0-----:R-:W-:-:S13]  /*0930*/  ISETP.GE.AND P0, PT, R2, 0x1, PT ;  /* 0x000000010200780c */ /* 0x001fda0003f06270 */
[----:B------:R-:W-:Y:S05]  /*0940*/  @!P0 BRA `(.L_x_7) ;  /* 0x0000000800048947 */ /* 0x000fea0003800000 */
[C---:B------:R-:W-:Y:S02]  /*0950*/  ISETP.GE.U32.AND P1, PT, R2.reuse, 0x8, PT ;  /* 0x000000080200780c */ /* 0x040fe40003f26070 */
[----:B------:R-:W-:Y:S02]  /*0960*/  CS2R R6, SRZ ;  /* 0x0000000000067805 */ /* 0x000fe4000001ff00 */
[----:B------:R-:W-:-:S04]  /*0970*/  LOP3.LUT R4, R2, 0x7, RZ, 0xc0, !PT ;  /* 0x0000000702047812 */ /* 0x000fc800078ec0ff */
[----:B------:R-:W-:-:S05]  /*0980*/  ISETP.NE.AND P0, PT, R4, RZ, PT ;  /* 0x000000ff0400720c */ /* 0x000fca0003f05270 */
[----:B------:R-:W-:Y:S08]  /*0990*/  @!P1 BRA `(.L_x_8) ;  /* 0x0000000000ec9947 */ /* 0x000ff00003800000 */
[----:B------:R-:W0:Y:S01]  /*09a0*/  LDC R5, c[0x0][0x390] ;  /* 0x0000e400ff057b82 */ /* 0x000e220000000800 */
[----:B------:R-:W-:Y:S01]  /*09b0*/  LOP3.LUT R7, R2, 0x7ffffff8, RZ, 0xc0, !PT ;  /* 0x7ffffff802077812 */ /* 0x000fe200078ec0ff */
[----:B------:R-:W-:Y:S01]  /*09c0*/  HFMA2 R6, -RZ, RZ, 0, 0 ;  /* 0x00000000ff067431 */ /* 0x000fe200000001ff */
[----:B------:R-:W-:Y:S02]  /*09d0*/  MOV R9, R3 ;  /* 0x0000000300097202 */ /* 0x000fe40000000f00 */
[----:B------:R-:W-:-:S07]  /*09e0*/  IADD3 R10, PT, PT, -R7, RZ, RZ ;  /* 0x000000ff070a7210 */ /* 0x000fce0007ffe1ff */
.L_x_9:
[----:B------:R-:W0:Y:S02]  /*09f0*/  LDC.64 R28, c[0x0][0x380] ;  /* 0x0000e000ff1c7b82 */ /* 0x000e240000000a00 */
[----:B0-----:R-:W-:-:S04]  /*0a00*/  IMAD.WIDE R22, R5, 0x4, R28 ;  /* 0x0000000405167825 */ /* 0x001fc800078e021c */
[----:B------:R-:W-:Y:S01]  /*0a10*/  IMAD.WIDE R28, R9, 0x4, R28 ;  /* 0x00000004091c7825 */ /* 0x000fe200078e021c */
[----:B------:R-:W2:Y:S04]  /*0a20*/  LDG.E R19, desc[UR4][R22.64] ;  /* 0x0000000416137981 */ /* 0x000ea8000c1e1900 */
[----:B------:R0:W2:Y:S01]  /*0a30*/  LDG.E R18, desc[UR4][R28.64] ;  /* 0x000000041c127981 */ /* 0x0000a2000c1e1900 */
[----:B------:R-:W-:-:S05]  /*0a40*/  IMAD.WIDE R26, R0, 0x4, R22 ;  /* 0x00000004001a7825 */ /* 0x000fca00078e0216 */
[----:B------:R-:W3:Y:S01]  /*0a50*/  LDG.E R8, desc[UR4][R26.64] ;  /* 0x000000041a087981 */ /* 0x000ee2000c1e1900 */
[----:B------:R-:W-:-:S04]  /*0a60*/  IMAD.WIDE R12, R0, 0x4, R26 ;  /* 0x00000004000c7825 */ /* 0x000fc800078e021a */
[----:B0-----:R-:W-:-:S04]  /*0a70*/  IMAD.WIDE R28, R0, 0x4, R28 ;  /* 0x00000004001c7825 */ /* 0x001fc800078e021c */
[C---:B------:R-:W-:Y:S01]  /*0a80*/  IMAD.WIDE R16, R0.reuse, 0x4, R12 ;  /* 0x0000000400107825 */ /* 0x040fe200078e020c */
[----:B------:R-:W3:Y:S03]  /*0a90*/  LDG.E R11, desc[UR4][R28.64] ;  /* 0x000000041c0b7981 */ /* 0x000ee6000c1e1900 */
[C---:B------:R-:W-:Y:S01]  /*0aa0*/  IMAD.WIDE R14, R0.reuse, 0x4, R28 ;  /* 0x00000004000e7825 */ /* 0x040fe200078e021c */
[----:B------:R-:W4:Y:S03]  /*0ab0*/  LDG.E R12, desc[UR4][R12.64] ;  /* 0x000000040c0c7981 */ /* 0x000f26000c1e1900 */
[C---:B------:R-:W-:Y:S01]  /*0ac0*/  IMAD.WIDE R22, R0.reuse, 0x4, R16 ;  /* 0x0000000400167825 */ /* 0x040fe200078e0210 */
[----:B------:R0:W4:Y:S03]  /*0ad0*/  LDG.E R25, desc[UR4][R14.64] ;  /* 0x000000040e197981 */ /* 0x000126000c1e1900 */
[C---:B------:R-:W-:Y:S01]  /*0ae0*/  IMAD.WIDE R20, R0.reuse, 0x4, R14 ;  /* 0x0000000400147825 */ /* 0x040fe200078e020e */
[----:B------:R1:W5:Y:S04]  /*0af0*/  LDG.E R24, desc[UR4][R16.64] ;  /* 0x0000000410187981 */ /* 0x000368000c1e1900 */
[----:B------:R1:W5:Y:S01]  /*0b00*/  LDG.E R13, desc[UR4][R20.64] ;  /* 0x00000004140d7981 */ /* 0x000362000c1e1900 */
[----:B0-----:R-:W-:-:S03]  /*0b10*/  IMAD.WIDE R14, R0, 0x4, R20 ;  /* 0x00000004000e7825 */ /* 0x001fc600078e0214 */
[----:B------:R-:W5:Y:S01]  /*0b20*/  LDG.E R26, desc[UR4][R22.64] ;  /* 0x00000004161a7981 */ /* 0x000f62000c1e1900 */
[----:B-1----:R-:W-:-:S03]  /*0b30*/  IMAD.WIDE R16, R0, 0x4, R22 ;  /* 0x0000000400107825 */ /* 0x002fc600078e0216 */
[----:B------:R0:W5:Y:S01]  /*0b40*/  LDG.E R27, desc[UR4][R14.64] ;  /* 0x000000040e1b7981 */ /* 0x000162000c1e1900 */
[----:B------:R-:W-:-:S03]  /*0b50*/  IMAD.WIDE R20, R0, 0x4, R14 ;  /* 0x0000000400147825 */ /* 0x000fc600078e020e */
[----:B------:R1:W5:Y:S04]  /*0b60*/  LDG.E R28, desc[UR4][R16.64] ;  /* 0x00000004101c7981 */ /* 0x000368000c1e1900 */
[----:B------:R2:W5:Y:S01]  /*0b70*/  LDG.E R29, desc[UR4][R20.64] ;  /* 0x00000004141d7981 */ /* 0x000562000c1e1900 */
[----:B0-----:R-:W-:-:S04]  /*0b80*/  IMAD.WIDE R14, R0, 0x4, R20 ;  /* 0x00000004000e7825 */ /* 0x001fc800078e0214 */
[----:B-1----:R-:W-:-:S04]  /*0b90*/  IMAD.WIDE R16, R0, 0x4, R16 ;  /* 0x0000000400107825 */ /* 0x002fc800078e0210 */
[C---:B------:R-:W-:Y:S01]  /*0ba0*/  IMAD.WIDE R22, R0.reuse, 0x4, R14 ;  /* 0x0000000400167825 */ /* 0x040fe200078e020e */
[----:B------:R-:W5:Y:S05]  /*0bb0*/  LDG.E R20, desc[UR4][R16.64] ;  /* 0x0000000410147981 */ /* 0x000f6a000c1e1900 */
[----:B------:R-:W5:Y:S01]  /*0bc0*/  LDG.E R23, desc[UR4][R22.64] ;  /* 0x0000000416177981 */ /* 0x000f62000c1e1900 */
[----:B--2---:R-:W-:Y:S01]  /*0bd0*/  FADD R21, R19, -R18 ;  /* 0x8000001213157221 */ /* 0x004fe20000000000 */
[----:B------:R-:W-:Y:S02]  /*0be0*/  IMAD.WIDE R18, R0, 0x4, R16 ;  /* 0x0000000400127825 */ /* 0x000fe400078e0210 */
[----:B------:R-:W2:Y:S04]  /*0bf0*/  LDG.E R17, desc[UR4][R14.64] ;  /* 0x000000040e117981 */ /* 0x000ea8000c1e1900 */
[----:B------:R-:W2:Y:S01]  /*0c00*/  LDG.E R18, desc[UR4][R18.64] ;  /* 0x0000000412127981 */ /* 0x000ea2000c1e1900 */
[----:B------:R-:W-:Y:S01]  /*0c10*/  FFMA R6, R21, R21, R6 ;  /* 0x0000001515067223 */ /* 0x000fe20000000006 */
[----:B---3--:R-:W-:-:S04]  /*0c20*/  FADD R11, R8, -R11 ;  /* 0x8000000b080b7221 */ /* 0x008fc80000000000 */
[----:B------:R-:W-:Y:S01]  /*0c30*/  FFMA R6, R11, R11, R6 ;  /* 0x0000000b0b067223 */ /* 0x000fe20000000006 */
[----:B----4-:R-:W-:Y:S01]  /*0c40*/  FADD R25, R12, -R25 ;  /* 0x800000190c197221 */ /* 0x010fe20000000000 */
[----:B------:R-:W-:-:S03]  /*0c50*/  IADD3 R10, PT, PT, R10, 0x8, RZ ;  /* 0x000000080a0a7810 */ /* 0x000fc60007ffe0ff */
[----:B------:R-:W-:Y:S01]  /*0c60*/  FFMA R6, R25, R25, R6 ;  /* 0x0000001919067223 */ /* 0x000fe20000000006 */
[----:B-----5:R-:W-:Y:S01]  /*0c70*/  FADD R13, R24, -R13 ;  /* 0x8000000d180d7221 */ /* 0x020fe20000000000 */
[----:B------:R-:W-:-:S03]  /*0c80*/  ISETP.NE.AND P1, PT, R10, RZ, PT ;  /* 0x000000ff0a00720c */ /* 0x000fc60003f25270 */
[----:B------:R-:W-:Y:S01]  /*0c90*/  FFMA R6, R13, R13, R6 ;  /* 0x0000000d0d067223 */ /* 0x000fe20000000006 */
[----:B------:R-:W-:-:S04]  /*0ca0*/  FADD R27, R26, -R27 ;  /* 0x8000001b1a1b7221 */ /* 0x000fc80000000000 */
[----:B------:R-:W-:Y:S01]  /*0cb0*/  FFMA R6, R27, R27, R6 ;  /* 0x0000001b1b067223 */ /* 0x000fe20000000006 */
[----:B------:R-:W-:-:S04]  /*0cc0*/  FADD R29, R28, -R29 ;  /* 0x8000001d1c1d7221 */ /* 0x000fc80000000000 */
[----:B------:R-:W-:Y:S01]  /*0cd0*/  FFMA R6, R29, R29, R6 ;  /* 0x0000001d1d067223 */ /* 0x000fe20000000006 */
[C---:B------:R-:W-:Y:S02]  /*0ce0*/  LEA R9, R0.reuse, R9, 0x3 ;  /* 0x0000000900097211 */ /* 0x040fe400078e18ff */
[----:B------:R-:W-:Y:S01]  /*0cf0*/  LEA R5, R0, R5, 0x3 ;  /* 0x0000000500057211 */ /* 0x000fe200078e18ff */
[----:B--2---:R-:W-:-:S04]  /*0d00*/  FADD R17, R20, -R17 ;  /* 0x8000001114117221 */ /* 0x004fc80000000000 */
[----:B------:R-:W-:Y:S01]  /*0d10*/  FFMA R6, R17, R17, R6 ;  /* 0x0000001111067223 */ /* 0x000fe20000000006 */
[----:B------:R-:W-:-:S04]  /*0d20*/  FADD R23, R18, -R23 ;  /* 0x8000001712177221 */ /* 0x000fc80000000000 */
[----:B------:R-:W-:Y:S01]  /*0d30*/  FFMA R6, R23, R23, R6 ;  /* 0x0000001717067223 */ /* 0x000fe20000000006 */
[----:B------:R-:W-:Y:S06]  /*0d40*/  @P1 BRA `(.L_x_9) ;  /* 0xfffffffc00281947 */ /* 0x000fec000383ffff */
.L_x_8:
        /* <DEDUP_REMOVED lines=26> */
[----:B--2---:R-:W-:-:S04]  /*0ef0*/  FADD R19, R16, -R19 ;  /* 0x8000001310137221 */ /* 0x004fc80000000000 */
[----:B------:R-:W-:Y:S01]  /*0f00*/  FFMA R6, R19, R19, R6 ;  /* 0x0000001313067223 */ /* 0x000fe20000000006 */
[----:B---3--:R-:W-:-:S04]  /*0f10*/  FADD R21, R4, -R21 ;  /* 0x8000001504157221 */ /* 0x008fc80000000000 */
[----:B------:R-:W-:Y:S01]  /*0f20*/  FFMA R6, R21, R21, R6 ;  /* 0x0000001515067223 */ /* 0x000fe20000000006 */
[----:B----4-:R-:W-:-:S04]  /*0f30*/  FADD R23, R23, -R24 ;  /* 0x8000001817177221 */ /* 0x010fc80000000000 */
[----:B------:R-:W-:Y:S01]  /*0f40*/  FFMA R6, R23, R23, R6 ;  /* 0x0000001717067223 */ /* 0x000fe20000000006 */
[----:B-----5:R-:W-:-:S04]  /*0f50*/  FADD R5, R14, -R13 ;  /* 0x8000000d0e057221 */ /* 0x020fc80000000000 */
[----:B------:R-:W-:-:S07]  /*0f60*/  FFMA R6, R5, R5, R6 ;  /* 0x0000000505067223 */ /* 0x000fce0000000006 */
.L_x_10:
        /* <DEDUP_REMOVED lines=16> */
[----:B------:R-:W-:Y:S02]  /*1070*/  @P0 IMAD.WIDE R14, R0, 0x4, R10 ;  /* 0x00000004000e0825 */ /* 0x000fe400078e020a */
[----:B------:R-:W4:Y:S02]  /*1080*/  @P0 LDG.E R10, desc[UR4][R10.64] ;  /* 0x000000040a0a0981 */ /* 0x000f24000c1e1900 */
[----:B------:R-:W-:Y:S02]  /*1090*/  @!P1 IMAD R7, R7, R0, R3 ;  /* 0x0000000007079224 */ /* 0x000fe400078e0203 */
[--C-:B---3--:R-:W-:Y:S01]  /*10a0*/  @!P1 IMAD.WIDE R8, R9, 0x4, R4.reuse ;  /* 0x0000000409089825 */ /* 0x108fe200078e0204 */
[----:B------:R-:W2:Y:S03]  /*10b0*/  @P0 LDG.E R17, desc[UR4][R16.64] ;  /* 0x0000000410110981 */ /* 0x000ea6000c1e1900 */
[----:B------:R-:W-:Y:S01]  /*10c0*/  @!P1 IMAD.WIDE R4, R7, 0x4, R4 ;  /* 0x0000000407049825 */ /* 0x000fe200078e0204 */
[----:B------:R-:W2:Y:S04]  /*10d0*/  @P0 LDG.E R14, desc[UR4][R14.64] ;  /* 0x000000040e0e0981 */ /* 0x000ea8000c1e1900 */
[----:B------:R-:W3:Y:S04]  /*10e0*/  @!P1 LDG.E R8, desc[UR4][R8.64] ;  /* 0x0000000408089981 */ /* 0x000ee8000c1e1900 */
[----:B------:R-:W3:Y:S01]  /*10f0*/  @!P1 LDG.E R5, desc[UR4][R4.64] ;  /* 0x0000000404059981 */ /* 0x000ee2000c1e1900 */
[----:B----4-:R-:W-:-:S04]  /*1100*/  @P0 FADD R19, R10, -R19 ;  /* 0x800000130a130221 */ /* 0x010fc80000000000 */
[----:B------:R-:W-:Y:S01]  /*1110*/  @P0 FFMA R19, R19, R19, R6 ;  /* 0x0000001313130223 */ /* 0x000fe20000000006 */
[----:B--2---:R-:W-:-:S04]  /*1120*/  @P0 FADD R2, R14, -R17 ;  /* 0x800000110e020221 */ /* 0x004fc80000000000 */
[----:B------:R-:W-:Y:S01]  /*1130*/  @P0 FFMA R6, R2, R2, R19 ;  /* 0x0000000202060223 */ /* 0x000fe20000000013 */
[----:B---3--:R-:W-:-:S04]  /*1140*/  @!P1 FADD R7, R8, -R5 ;  /* 0x8000000508079221 */ /* 0x008fc80000000000 */
[----:B------:R-:W-:-:S07]  /*1150*/  @!P1 FFMA R6, R7, R7, R6 ;  /* 0x0000000707069223 */ /* 0x000fce0000000006 */
.L_x_7:
[----:B------:R-:W0:Y:S01]  /*1160*/  LDCU UR6, c[0x0][0x3a0] ;  /* 0x00007400ff0677ac */ /* 0x000e220008000800 */
[----:B------:R-:W-:Y:S02]  /*1170*/  MOV R5, 0x3bbb989d ;  /* 0x3bbb989d00057802 */ /* 0x000fe40000000f00 */
[----:B------:R-:W-:Y:S01]  /*1180*/  MOV R7, 0x437c0000 ;  /* 0x437c000000077802 */ /* 0x000fe20000000f00 */
[----:B0-----:R-:W-:Y:S01]  /*1190*/  FMUL R6, R6, -UR6 ;  /* 0x8000000606067c20 */ /* 0x001fe20008400000 */
[----:B------:R-:W0:Y:S03]  /*11a0*/  LDCU UR6, c[0x0][0x394] ;  /* 0x00007280ff0677ac */ /* 0x000e260008000800 */
[----:B------:R-:W-:Y:S02]  /*11b0*/  FFMA.SAT R2, R6, R5, 0.5 ;  /* 0x3f00000006027423 */ /* 0x000fe40000002005 */
[----:B------:R-:W1:Y:S02]  /*11c0*/  LDC.64 R4, c[0x0][0x388] ;  /* 0x0000e200ff047b82 */ /* 0x000e640000000a00 */
[----:B------:R-:W-:-:S04]  /*11d0*/  FFMA.RM R2, R2, R7, 12582913 ;  /* 0x4b40000102027423 */ /* 0x000fc80000004007 */
[C---:B------:R-:W-:Y:S01]  /*11e0*/  FADD R7, R2.reuse, -12583039 ;  /* 0xcb40007f02077421 */ /* 0x040fe20000000000 */
[----:B------:R-:W-:-:S03]  /*11f0*/  SHF.L.U32 R2, R2, 0x17, RZ ;  /* 0x0000001702027819 */ /* 0x000fc600000006ff */
[----:B------:R-:W-:Y:S01]  /*1200*/  FFMA R7, R6, 1.4426950216293334961, -R7 ;  /* 0x3fb8aa3b06077823 */ /* 0x000fe20000000807 */
[----:B0-----:R-:W-:-:S03]  /*1210*/  IMAD R3, R0, UR6, R3 ;  /* 0x0000000600037c24 */ /* 0x001fc6000f8e0203 */
[----:B------:R-:W-:-:S06]  /*1220*/  FFMA R7, R6, 1.925963033500011079e-08, R7 ;  /* 0x32a5706006077823 */ /* 0x000fcc0000000007 */
[----:B------:R-:W0:Y:S01]  /*1230*/  MUFU.EX2 R7, R7 ;  /* 0x0000000700077308 */ /* 0x000e220000000800 */
[----:B-1----:R-:W-:-:S04]  /*1240*/  IMAD.WIDE R4, R3, 0x4, R4 ;  /* 0x0000000403047825 */ /* 0x002fc800078e0204 */
[----:B0-----:R-:W-:-:S05]  /*1250*/  FMUL R3, R2, R7 ;  /* 0x0000000702037220 */ /* 0x001fca0000400000 */
[----:B------:R1:W-:Y:S02]  /*1260*/  STG.E desc[UR4][R4.64], R3 ;  /* 0x0000000304007986 */ /* 0x0003e4000c101904 */
.L_x_1:
[----:B------:R-:W-:Y:S05]  /*1270*/  BSYNC.RECONVERGENT B0 ;  /* 0x0000000000007941 */ /* 0x000fea0003800200 */
.L_x_0:
[----:B------:R-:W-:Y:S06]  /*1280*/  BAR.SYNC.DEFER_BLOCKING 0x0 ;  /* 0x0000000000007b1d */ /* 0x000fec0000010000 */
[----:B------:R-:W-:Y:S05]  /*1290*/  EXIT ;  /* 0x000000000000794d */ /* 0x000fea0003800000 */
.L_x_11:
[----:B------:R-:W-:-:S00]  /*12a0*/  BRA `(.L_x_11) ;  /* 0xfffffffc00fc7947 */ /* 0x000fc0000383ffff */
[----:B------:R-:W-:-:S00]  /*12b0*/  NOP ;  /* 0x0000000000007918 */ /* 0x000fc00000000000 */
        /* <DEDUP_REMOVED lines=12> */
.L_x_12:


//--------------------- .nv.shared.reserved.0     --------------------------
	.section	.nv.shared.reserved.0,"aw",@nobits
	.weak		__nv_reservedSMEM_offset_0_alias
	.size		__nv_reservedSMEM_offset_0_alias, 0, 64
	.other		__nv_reservedSMEM_offset_0_alias,@"STO_CUDA_RESERVED_SHARED STV_DEFAULT"
__nv_reservedSMEM_offset_0_alias:
	.zero		0
	.zero		64


//--------------------- .nv.constant0._Z6KernelPfS_iiiifi --------------------------
	.section	.nv.constant0._Z6KernelPfS_iiiifi,"a",@progbits
	.sectionflags	@""
	.align	4
.nv.constant0._Z6KernelPfS_iiiifi:
	.zero		936


//--------------------- SYMBOLS --------------------------

	.type		.nv.reservedSmem.offset0,@object
	.size		.nv.reservedSmem.offset0,0x4
